//
// Generated by NVIDIA NVVM Compiler
//
// Compiler Build ID: CL-36424714
// Cuda compilation tools, release 13.0, V13.0.88
// Based on NVVM 20.0.0
//

.version 9.0
.target sm_100
.address_size 64

	// .globl	_Z12reduceKernelPiS_i

.visible .entry _Z12reduceKernelPiS_i(
	.param .u64 .ptr .align 1 _Z12reduceKernelPiS_i_param_0,
	.param .u64 .ptr .align 1 _Z12reduceKernelPiS_i_param_1,
	.param .u32 _Z12reduceKernelPiS_i_param_2
)
{
	.reg .pred 	%p<10>;
	.reg .b32 	%r<104>;
	.reg .b64 	%rd<18>;

	ld.param.u64 	%rd9, [_Z12reduceKernelPiS_i_param_0];
	ld.param.u64 	%rd8, [_Z12reduceKernelPiS_i_param_1];
	ld.param.u32 	%r29, [_Z12reduceKernelPiS_i_param_2];
	cvta.to.global.u64 	%rd1, %rd9;
	setp.lt.s32 	%p1, %r29, 1;
	mov.b32 	%r103, 0;
	@%p1 bra 	$L__BB0_13;
	and.b32  	%r1, %r29, 15;
	setp.lt.u32 	%p2, %r29, 16;
	mov.b32 	%r96, 0;
	mov.u32 	%r103, %r96;
	@%p2 bra 	$L__BB0_4;
	and.b32  	%r96, %r29, 2147483632;
	neg.s32 	%r90, %r96;
	add.s64 	%rd16, %rd1, 32;
	mov.b32 	%r103, 0;
$L__BB0_3:
	.pragma "nounroll";
	ld.global.u32 	%r34, [%rd16+-32];
	add.s32 	%r35, %r34, %r103;
	ld.global.u32 	%r36, [%rd16+-28];
	add.s32 	%r37, %r36, %r35;
	ld.global.u32 	%r38, [%rd16+-24];
	add.s32 	%r39, %r38, %r37;
	ld.global.u32 	%r40, [%rd16+-20];
	add.s32 	%r41, %r40, %r39;
	ld.global.u32 	%r42, [%rd16+-16];
	add.s32 	%r43, %r42, %r41;
	ld.global.u32 	%r44, [%rd16+-12];
	add.s32 	%r45, %r44, %r43;
	ld.global.u32 	%r46, [%rd16+-8];
	add.s32 	%r47, %r46, %r45;
	ld.global.u32 	%r48, [%rd16+-4];
	add.s32 	%r49, %r48, %r47;
	ld.global.u32 	%r50, [%rd16];
	add.s32 	%r51, %r50, %r49;
	ld.global.u32 	%r52, [%rd16+4];
	add.s32 	%r53, %r52, %r51;
	ld.global.u32 	%r54, [%rd16+8];
	add.s32 	%r55, %r54, %r53;
	ld.global.u32 	%r56, [%rd16+12];
	add.s32 	%r57, %r56, %r55;
	ld.global.u32 	%r58, [%rd16+16];
	add.s32 	%r59, %r58, %r57;
	ld.global.u32 	%r60, [%rd16+20];
	add.s32 	%r61, %r60, %r59;
	ld.global.u32 	%r62, [%rd16+24];
	add.s32 	%r63, %r62, %r61;
	ld.global.u32 	%r64, [%rd16+28];
	add.s32 	%r103, %r64, %r63;
	add.s32 	%r90, %r90, 16;
	add.s64 	%rd16, %rd16, 64;
	setp.ne.s32 	%p3, %r90, 0;
	@%p3 bra 	$L__BB0_3;
$L__BB0_4:
	setp.eq.s32 	%p4, %r1, 0;
	@%p4 bra 	$L__BB0_13;
	and.b32  	%r11, %r29, 7;
	setp.lt.u32 	%p5, %r1, 8;
	@%p5 bra 	$L__BB0_7;
	mul.wide.u32 	%rd10, %r96, 4;
	add.s64 	%rd11, %rd1, %rd10;
	ld.global.u32 	%r66, [%rd11];
	add.s32 	%r67, %r66, %r103;
	ld.global.u32 	%r68, [%rd11+4];
	add.s32 	%r69, %r68, %r67;
	ld.global.u32 	%r70, [%rd11+8];
	add.s32 	%r71, %r70, %r69;
	ld.global.u32 	%r72, [%rd11+12];
	add.s32 	%r73, %r72, %r71;
	ld.global.u32 	%r74, [%rd11+16];
	add.s32 	%r75, %r74, %r73;
	ld.global.u32 	%r76, [%rd11+20];
	add.s32 	%r77, %r76, %r75;
	ld.global.u32 	%r78, [%rd11+24];
	add.s32 	%r79, %r78, %r77;
	ld.global.u32 	%r80, [%rd11+28];
	add.s32 	%r103, %r80, %r79;
	add.s32 	%r96, %r96, 8;
$L__BB0_7:
	setp.eq.s32 	%p6, %r11, 0;
	@%p6 bra 	$L__BB0_13;
	and.b32  	%r17, %r29, 3;
	setp.lt.u32 	%p7, %r11, 4;
	@%p7 bra 	$L__BB0_10;
	mul.wide.u32 	%rd12, %r96, 4;
	add.s64 	%rd13, %rd1, %rd12;
	ld.global.u32 	%r82, [%rd13];
	add.s32 	%r83, %r82, %r103;
	ld.global.u32 	%r84, [%rd13+4];
	add.s32 	%r85, %r84, %r83;
	ld.global.u32 	%r86, [%rd13+8];
	add.s32 	%r87, %r86, %r85;
	ld.global.u32 	%r88, [%rd13+12];
	add.s32 	%r103, %r88, %r87;
	add.s32 	%r96, %r96, 4;
$L__BB0_10:
	setp.eq.s32 	%p8, %r17, 0;
	@%p8 bra 	$L__BB0_13;
	mul.wide.u32 	%rd14, %r96, 4;
	add.s64 	%rd17, %rd1, %rd14;
	neg.s32 	%r101, %r17;
$L__BB0_12:
	.pragma "nounroll";
	ld.global.u32 	%r89, [%rd17];
	add.s32 	%r103, %r89, %r103;
	add.s64 	%rd17, %rd17, 4;
	add.s32 	%r101, %r101, 1;
	setp.ne.s32 	%p9, %r101, 0;
	@%p9 bra 	$L__BB0_12;
$L__BB0_13:
	cvta.to.global.u64 	%rd15, %rd8;
	st.global.u32 	[%rd15], %r103;
	ret;

}


// ===== COMPILED SASS (sm_100) =====

	.target	sm_100

	.elftype	@"ET_EXEC"


//--------------------- .note.nv.tkinfo           --------------------------
	.section	.note.nv.tkinfo,"",@"SHT_NOTE"
	.sectionflags	@"SHF_NOTE_NV_TKINFO"
	.tkinfo
        /*0018*/ 	.word	0x00000002
        /*0030*/ 	.string	""
        /*0030*/ 	.string	"ptxas"
        /*0030*/ 	.string	"Cuda compilation tools, release 13.0, V13.0.88"
        /*0030*/ 	.string	"Build cuda_13.0.r13.0/compiler.36424714_0"
        /*0030*/ 	.string	"-arch sm_100 -m 64 "



//--------------------- .note.nv.cuinfo           --------------------------
	.section	.note.nv.cuinfo,"",@"SHT_NOTE"
	.sectionflags	@"SHF_NOTE_NV_CUINFO"
        /*0018*/ 	.short	0x0002
        /*001a*/ 	.short	0x0064
        /*001c*/ 	.short	0x0082
	.zero		2


//--------------------- .nv.info                  --------------------------
	.section	.nv.info,"",@"SHT_CUDA_INFO"
	.align	4


	//----- nvinfo : EIATTR_REGCOUNT
	.align		4
        /*0000*/ 	.byte	0x04, 0x2f
        /*0002*/ 	.short	(.L_1 - .L_0)
	.align		4
.L_0:
        /*0004*/ 	.word	index@(_Z12reduceKernelPiS_i)
        /*0008*/ 	.word	0x00000017


	//----- nvinfo : EIATTR_FRAME_SIZE
	.align		4
.L_1:
        /*000c*/ 	.byte	0x04, 0x11
        /*000e*/ 	.short	(.L_3 - .L_2)
	.align		4
.L_2:
        /*0010*/ 	.word	index@(_Z12reduceKernelPiS_i)
        /*0014*/ 	.word	0x00000000


	//----- nvinfo : EIATTR_MIN_STACK_SIZE
	.align		4
.L_3:
        /*0018*/ 	.byte	0x04, 0x12
        /*001a*/ 	.short	(.L_5 - .L_4)
	.align		4
.L_4:
        /*001c*/ 	.word	index@(_Z12reduceKernelPiS_i)
        /*0020*/ 	.word	0x00000000
.L_5:


//--------------------- .nv.compat                --------------------------
	.section	.nv.compat,"",@"SHT_CUDA_COMPAT_INFO"
	.align	4
        /*0000*/ 	.byte	0x02, 0x09, 0x00, 0x00, 0x02, 0x02, 0x01, 0x00, 0x02, 0x05, 0x05, 0x00, 0x03, 0x07, 0x01, 0x01
        /*0010*/ 	.byte	0x02, 0x03, 0x00, 0x00, 0x02, 0x06, 0x01, 0x00, 0x04, 0x0b, 0x08, 0x00, 0x09, 0x00, 0x00, 0x00
        /*0020*/ 	.byte	0x00, 0x00, 0x00, 0x00


//--------------------- .nv.info._Z12reduceKernelPiS_i --------------------------
	.section	.nv.info._Z12reduceKernelPiS_i,"",@"SHT_CUDA_INFO"
	.sectionflags	@""
	.align	4


	//----- nvinfo : EIATTR_CUDA_API_VERSION
	.align		4
        /*0000*/ 	.byte	0x04, 0x37
        /*0002*/ 	.short	(.L_7 - .L_6)
.L_6:
        /*0004*/ 	.word	0x00000082


	//----- nvinfo : EIATTR_KPARAM_INFO
	.align		4
.L_7:
        /*0008*/ 	.byte	0x04, 0x17
        /*000a*/ 	.short	(.L_9 - .L_8)
.L_8:
        /*000c*/ 	.word	0x00000000
        /*0010*/ 	.short	0x0002
        /*0012*/ 	.short	0x0010
        /*0014*/ 	.byte	0x00, 0xf0, 0x11, 0x00


	//----- nvinfo : EIATTR_KPARAM_INFO
	.align		4
.L_9:
        /*0018*/ 	.byte	0x04, 0x17
        /*001a*/ 	.short	(.L_11 - .L_10)
.L_10:
        /*001c*/ 	.word	0x00000000
        /*0020*/ 	.short	0x0001
        /*0022*/ 	.short	0x0008
        /*0024*/ 	.byte	0x00, 0xf5, 0x21, 0x00


	//----- nvinfo : EIATTR_KPARAM_INFO
	.align		4
.L_11:
        /*0028*/ 	.byte	0x04, 0x17
        /*002a*/ 	.short	(.L_13 - .L_12)
.L_12:
        /*002c*/ 	.word	0x00000000
        /*0030*/ 	.short	0x0000
        /*0032*/ 	.short	0x0000
        /*0034*/ 	.byte	0x00, 0xf5, 0x21, 0x00


	//----- nvinfo : EIATTR_SPARSE_MMA_MASK
	.align		4
.L_13:
        /*0038*/ 	.byte	0x03, 0x50
        /*003a*/ 	.short	0x0000


	//----- nvinfo : EIATTR_MAXREG_COUNT
	.align		4
        /*003c*/ 	.byte	0x03, 0x1b
        /*003e*/ 	.short	0x00ff


	//----- nvinfo : EIATTR_MERCURY_ISA_VERSION
	.align		4
        /*0040*/ 	.byte	0x03, 0x5f
        /*0042*/ 	.short	0x0101


	//----- nvinfo : EIATTR_VRC_CTA_INIT_COUNT
	.align		4
        /*0044*/ 	.byte	0x02, 0x4a
	.zero		1
	.zero		1


	//----- nvinfo : EIATTR_EXIT_INSTR_OFFSETS
	.align		4
        /*0048*/ 	.byte	0x04, 0x1c
        /*004a*/ 	.short	(.L_15 - .L_14)


	//   ....[0]....
.L_14:
        /*004c*/ 	.word	0x00000640


	//----- nvinfo : EIATTR_CBANK_PARAM_SIZE
	.align		4
.L_15:
        /*0050*/ 	.byte	0x03, 0x19
        /*0052*/ 	.short	0x0014


	//----- nvinfo : EIATTR_PARAM_CBANK
	.align		4
        /*0054*/ 	.byte	0x04, 0x0a
        /*0056*/ 	.short	(.L_17 - .L_16)
	.align		4
.L_16:
        /*0058*/ 	.word	index@(.nv.constant0._Z12reduceKernelPiS_i)
        /*005c*/ 	.short	0x0380
        /*005e*/ 	.short	0x0014


	//----- nvinfo : EIATTR_SW_WAR
	.align		4
.L_17:
        /*0060*/ 	.byte	0x04, 0x36
        /*0062*/ 	.short	(.L_19 - .L_18)
.L_18:
        /*0064*/ 	.word	0x00000008
.L_19:


//--------------------- .nv.callgraph             --------------------------
	.section	.nv.callgraph,"",@"SHT_CUDA_CALLGRAPH"
	.align	4
	.sectionentsize	8
	.align		4
        /*0000*/ 	.word	0x00000000
	.align		4
        /*0004*/ 	.word	0xffffffff
	.align		4
        /*0008*/ 	.word	0x00000000
	.align		4
        /*000c*/ 	.word	0xfffffffe
	.align		4
        /*0010*/ 	.word	0x00000000
	.align		4
        /*0014*/ 	.word	0xfffffffd
	.align		4
        /*0018*/ 	.word	0x00000000
	.align		4
        /*001c*/ 	.word	0xfffffffc


//--------------------- .text._Z12reduceKernelPiS_i --------------------------
	.section	.text._Z12reduceKernelPiS_i,"ax",@progbits
	.align	128
        .global         _Z12reduceKernelPiS_i
        .type           _Z12reduceKernelPiS_i,@function
        .size           _Z12reduceKernelPiS_i,(.L_x_7 - _Z12reduceKernelPiS_i)
        .other          _Z12reduceKernelPiS_i,@"STO_CUDA_ENTRY STV_DEFAULT"
_Z12reduceKernelPiS_i:
.text._Z12reduceKernelPiS_i:
[----:B------:R-:W-:Y:S01]  /*0000*/  LDC R1, c[0x0][0x37c] ;  /* 0x0000df00ff017b82 */ /* 0x000fe20000000800 */
[----:B------:R-:W0:Y:S01]  /*0010*/  LDCU UR6, c[0x0][0x390] ;  /* 0x00007200ff0677ac */ /* 0x000e220008000800 */
[----:B------:R-:W-:Y:S01]  /*0020*/  IMAD.MOV.U32 R0, RZ, RZ, RZ ;  /* 0x000000ffff007224 */ /* 0x000fe200078e00ff */
[----:B------:R-:W1:Y:S01]  /*0030*/  LDCU.64 UR10, c[0x0][0x358] ;  /* 0x00006b00ff0a77ac */ /* 0x000e620008000a00 */
[----:B0-----:R-:W-:-:S09]  /*0040*/  UISETP.GE.AND UP0, UPT, UR6, 0x1, UPT ;  /* 0x000000010600788c */ /* 0x001fd2000bf06270 */
[----:B-1----:R-:W-:Y:S05]  /*0050*/  BRA.U !UP0, `(.L_x_0) ;  /* 0x0000000508707547 */ /* 0x002fea000b800000 */
[----:B------:R-:W-:Y:S01]  /*0060*/  UISETP.GE.U32.AND UP1, UPT, UR6, 0x10, UPT ;  /* 0x000000100600788c */ /* 0x000fe2000bf26070 */
[----:B------:R-:W-:Y:S01]  /*0070*/  IMAD.MOV.U32 R4, RZ, RZ, RZ ;  /* 0x000000ffff047224 */ /* 0x000fe200078e00ff */
[----:B------:R-:W-:Y:S01]  /*0080*/  ULOP3.LUT UR7, UR6, 0xf, URZ, 0xc0, !UPT ;  /* 0x0000000f06077892 */ /* 0x000fe2000f8ec0ff */
[----:B------:R-:W-:-:S03]  /*0090*/  IMAD.MOV.U32 R0, RZ, RZ, RZ ;  /* 0x000000ffff007224 */ /* 0x000fc600078e00ff */
[----:B------:R-:W-:-:S03]  /*00a0*/  UISETP.NE.AND UP0, UPT, UR7, URZ, UPT ;  /* 0x000000ff0700728c */ /* 0x000fc6000bf05270 */
[----:B------:R-:W-:Y:S08]  /*00b0*/  BRA.U !UP1, `(.L_x_1) ;  /* 0x00000001099c7547 */ /* 0x000ff0000b800000 */
[----:B------:R-:W0:Y:S01]  /*00c0*/  LDCU.64 UR4, c[0x0][0x380] ;  /* 0x00007000ff0477ac */ /* 0x000e220008000a00 */
[----:B------:R-:W-:Y:S01]  /*00d0*/  IMAD.MOV.U32 R0, RZ, RZ, RZ ;  /* 0x000000ffff007224 */ /* 0x000fe200078e00ff */
[----:B------:R-:W-:-:S04]  /*00e0*/  ULOP3.LUT UR8, UR6, 0x7ffffff0, URZ, 0xc0, !UPT ;  /* 0x7ffffff006087892 */ /* 0x000fc8000f8ec0ff */
[----:B------:R-:W-:Y:S02]  /*00f0*/  UIADD3 UR9, UPT, UPT, -UR8, URZ, URZ ;  /* 0x000000ff08097290 */ /* 0x000fe4000fffe1ff */
[----:B------:R-:W-:Y:S01]  /*0100*/  IMAD.U32 R4, RZ, RZ, UR8 ;  /* 0x00000008ff047e24 */ /* 0x000fe2000f8e00ff */
[----:B0-----:R-:W-:-:S04]  /*0110*/  UIADD3 UR4, UP1, UPT, UR4, 0x20, URZ ;  /* 0x0000002004047890 */ /* 0x001fc8000ff3e0ff */
[----:B------:R-:W-:Y:S02]  /*0120*/  UIADD3.X UR5, UPT, UPT, URZ, UR5, URZ, UP1, !UPT ;  /* 0x00000005ff057290 */ /* 0x000fe40008ffe4ff */
[----:B------:R-:W-:-:S04]  /*0130*/  IMAD.U32 R6, RZ, RZ, UR4 ;  /* 0x00000004ff067e24 */ /* 0x000fc8000f8e00ff */
[----:B------:R-:W-:-:S07]  /*0140*/  IMAD.U32 R3, RZ, RZ, UR5 ;  /* 0x00000005ff037e24 */ /* 0x000fce000f8e00ff */
.L_x_2:
[----:B------:R-:W-:-:S05]  /*0150*/  MOV R2, R6 ;  /* 0x0000000600027202 */ /* 0x000fca0000000f00 */
[----:B------:R-:W2:Y:S04]  /*0160*/  LDG.E R5, desc[UR10][R2.64+-0x20] ;  /* 0xffffe00a02057981 */ /* 0x000ea8000c1e1900 */
[----:B------:R-:W2:Y:S04]  /*0170*/  LDG.E R6, desc[UR10][R2.64+-0x1c] ;  /* 0xffffe40a02067981 */ /* 0x000ea8000c1e1900 */
[----:B------:R-:W3:Y:S04]  /*0180*/  LDG.E R8, desc[UR10][R2.64+-0x18] ;  /* 0xffffe80a02087981 */ /* 0x000ee8000c1e1900 */
[----:B------:R-:W3:Y:S04]  /*0190*/  LDG.E R7, desc[UR10][R2.64+-0x14] ;  /* 0xffffec0a02077981 */ /* 0x000ee8000c1e1900 */
[----:B------:R-:W4:Y:S04]  /*01a0*/  LDG.E R10, desc[UR10][R2.64+-0x10] ;  /* 0xfffff00a020a7981 */ /* 0x000f28000c1e1900 */
[----:B------:R-:W4:Y:S04]  /*01b0*/  LDG.E R9, desc[UR10][R2.64+-0xc] ;  /* 0xfffff40a02097981 */ /* 0x000f28000c1e1900 */
[----:B------:R-:W5:Y:S04]  /*01c0*/  LDG.E R12, desc[UR10][R2.64+-0x8] ;  /* 0xfffff80a020c7981 */ /* 0x000f68000c1e1900 */
        /* <DEDUP_REMOVED lines=8> */
[----:B------:R0:W5:Y:S01]  /*0250*/  LDG.E R19, desc[UR10][R2.64+0x1c] ;  /* 0x00001c0a02137981 */ /* 0x000162000c1e1900 */
[----:B------:R-:W-:-:S04]  /*0260*/  UIADD3 UR9, UPT, UPT, UR9, 0x10, URZ ;  /* 0x0000001009097890 */ /* 0x000fc8000fffe0ff */
[----:B------:R-:W-:Y:S01]  /*0270*/  UISETP.NE.AND UP1, UPT, UR9, URZ, UPT ;  /* 0x000000ff0900728c */ /* 0x000fe2000bf25270 */
[----:B--2---:R-:W-:Y:S02]  /*0280*/  IADD3 R5, PT, PT, R6, R5, R0 ;  /* 0x0000000506057210 */ /* 0x004fe40007ffe000 */
[----:B------:R-:W-:-:S05]  /*0290*/  IADD3 R6, P0, PT, R2, 0x40, RZ ;  /* 0x0000004002067810 */ /* 0x000fca0007f1e0ff */
[----:B0-----:R-:W-:Y:S01]  /*02a0*/  IMAD.X R3, RZ, RZ, R3, P0 ;  /* 0x000000ffff037224 */ /* 0x001fe200000e0603 */
[----:B---3--:R-:W-:-:S04]  /*02b0*/  IADD3 R5, PT, PT, R7, R8, R5 ;  /* 0x0000000807057210 */ /* 0x008fc80007ffe005 */
[----:B----4-:R-:W-:-:S04]  /*02c0*/  IADD3 R5, PT, PT, R9, R10, R5 ;  /* 0x0000000a09057210 */ /* 0x010fc80007ffe005 */
[----:B-----5:R-:W-:-:S04]  /*02d0*/  IADD3 R5, PT, PT, R11, R12, R5 ;  /* 0x0000000c0b057210 */ /* 0x020fc80007ffe005 */
[----:B------:R-:W-:-:S04]  /*02e0*/  IADD3 R5, PT, PT, R13, R14, R5 ;  /* 0x0000000e0d057210 */ /* 0x000fc80007ffe005 */
[----:B------:R-:W-:-:S04]  /*02f0*/  IADD3 R5, PT, PT, R15, R16, R5 ;  /* 0x000000100f057210 */ /* 0x000fc80007ffe005 */
[----:B------:R-:W-:-:S04]  /*0300*/  IADD3 R5, PT, PT, R17, R18, R5 ;  /* 0x0000001211057210 */ /* 0x000fc80007ffe005 */
[----:B------:R-:W-:Y:S01]  /*0310*/  IADD3 R0, PT, PT, R19, R20, R5 ;  /* 0x0000001413007210 */ /* 0x000fe20007ffe005 */
[----:B------:R-:W-:Y:S06]  /*0320*/  BRA.U UP1, `(.L_x_2) ;  /* 0xfffffffd01887547 */ /* 0x000fec000b83ffff */
.L_x_1:
[----:B------:R-:W-:Y:S05]  /*0330*/  BRA.U !UP0, `(.L_x_0) ;  /* 0x0000000108b87547 */ /* 0x000fea000b800000 */
[----:B------:R-:W-:Y:S02]  /*0340*/  UISETP.GE.U32.AND UP0, UPT, UR7, 0x8, UPT ;  /* 0x000000080700788c */ /* 0x000fe4000bf06070 */
[----:B------:R-:W-:-:S04]  /*0350*/  ULOP3.LUT UR5, UR6, 0x7, URZ, 0xc0, !UPT ;  /* 0x0000000706057892 */ /* 0x000fc8000f8ec0ff */
[----:B------:R-:W-:-:S03]  /*0360*/  UISETP.NE.AND UP1, UPT, UR5, URZ, UPT ;  /* 0x000000ff0500728c */ /* 0x000fc6000bf25270 */
[----:B------:R-:W-:Y:S08]  /*0370*/  BRA.U !UP0, `(.L_x_3) ;  /* 0x00000001083c7547 */ /* 0x000ff0000b800000 */
[----:B------:R-:W0:Y:S02]  /*0380*/  LDC.64 R2, c[0x0][0x380] ;  /* 0x0000e000ff027b82 */ /* 0x000e240000000a00 */
[----:B0-----:R-:W-:-:S05]  /*0390*/  IMAD.WIDE.U32 R2, R4, 0x4, R2 ;  /* 0x0000000404027825 */ /* 0x001fca00078e0002 */
[----:B------:R-:W2:Y:S04]  /*03a0*/  LDG.E R5, desc[UR10][R2.64] ;  /* 0x0000000a02057981 */ /* 0x000ea8000c1e1900 */
[----:B------:R-:W2:Y:S04]  /*03b0*/  LDG.E R6, desc[UR10][R2.64+0x4] ;  /* 0x0000040a02067981 */ /* 0x000ea8000c1e1900 */
[----:B------:R-:W3:Y:S04]  /*03c0*/  LDG.E R8, desc[UR10][R2.64+0x8] ;  /* 0x0000080a02087981 */ /* 0x000ee8000c1e1900 */
[----:B------:R-:W3:Y:S04]  /*03d0*/  LDG.E R7, desc[UR10][R2.64+0xc] ;  /* 0x00000c0a02077981 */ /* 0x000ee8000c1e1900 */
[----:B------:R-:W4:Y:S04]  /*03e0*/  LDG.E R10, desc[UR10][R2.64+0x10] ;  /* 0x0000100a020a7981 */ /* 0x000f28000c1e1900 */
[----:B------:R-:W4:Y:S04]  /*03f0*/  LDG.E R9, desc[UR10][R2.64+0x14] ;  /* 0x0000140a02097981 */ /* 0x000f28000c1e1900 */
[----:B------:R-:W5:Y:S04]  /*0400*/  LDG.E R12, desc[UR10][R2.64+0x18] ;  /* 0x0000180a020c7981 */ /* 0x000f68000c1e1900 */
[----:B------:R-:W5:Y:S01]  /*0410*/  LDG.E R11, desc[UR10][R2.64+0x1c] ;  /* 0x00001c0a020b7981 */ /* 0x000f62000c1e1900 */
[----:B------:R-:W-:Y:S01]  /*0420*/  VIADD R4, R4, 0x8 ;  /* 0x0000000804047836 */ /* 0x000fe20000000000 */
[----:B--2---:R-:W-:-:S04]  /*0430*/  IADD3 R5, PT, PT, R6, R5, R0 ;  /* 0x0000000506057210 */ /* 0x004fc80007ffe000 */
[----:B---3--:R-:W-:-:S04]  /*0440*/  IADD3 R5, PT, PT, R7, R8, R5 ;  /* 0x0000000807057210 */ /* 0x008fc80007ffe005 */
[----:B----4-:R-:W-:-:S04]  /*0450*/  IADD3 R5, PT, PT, R9, R10, R5 ;  /* 0x0000000a09057210 */ /* 0x010fc80007ffe005 */
[----:B-----5:R-:W-:-:S07]  /*0460*/  IADD3 R0, PT, PT, R11, R12, R5 ;  /* 0x0000000c0b007210 */ /* 0x020fce0007ffe005 */
.L_x_3:
        /* <DEDUP_REMOVED lines=10> */
[----:B------:R-:W3:Y:S01]  /*0510*/  LDG.E R8, desc[UR10][R2.64+0xc] ;  /* 0x00000c0a02087981 */ /* 0x000ee2000c1e1900 */
[----:B------:R-:W-:Y:S01]  /*0520*/  VIADD R4, R4, 0x4 ;  /* 0x0000000404047836 */ /* 0x000fe20000000000 */
[----:B--2---:R-:W-:-:S04]  /*0530*/  IADD3 R0, PT, PT, R6, R5, R0 ;  /* 0x0000000506007210 */ /* 0x004fc80007ffe000 */
[----:B---3--:R-:W-:-:S07]  /*0540*/  IADD3 R0, PT, PT, R8, R7, R0 ;  /* 0x0000000708007210 */ /* 0x008fce0007ffe000 */
.L_x_4:
[----:B------:R-:W-:Y:S05]  /*0550*/  BRA.U !UP1, `(.L_x_0) ;  /* 0x0000000109307547 */ /* 0x000fea000b800000 */
[----:B------:R-:W0:Y:S01]  /*0560*/  LDC.64 R2, c[0x0][0x380] ;  /* 0x0000e000ff027b82 */ /* 0x000e220000000a00 */
[----:B------:R-:W-:Y:S01]  /*0570*/  UIADD3 UR4, UPT, UPT, -UR4, URZ, URZ ;  /* 0x000000ff04047290 */ /* 0x000fe2000fffe1ff */
[----:B0-----:R-:W-:-:S11]  /*0580*/  IMAD.WIDE.U32 R4, R4, 0x4, R2 ;  /* 0x0000000404047825 */ /* 0x001fd600078e0002 */
.L_x_5:
[----:B------:R-:W-:Y:S01]  /*0590*/  MOV R3, R5 ;  /* 0x0000000500037202 */ /* 0x000fe20000000f00 */
[----:B------:R-:W-:-:S05]  /*05a0*/  IMAD.MOV.U32 R2, RZ, RZ, R4 ;  /* 0x000000ffff027224 */ /* 0x000fca00078e0004 */
[----:B------:R-:W2:Y:S01]  /*05b0*/  LDG.E R3, desc[UR10][R2.64] ;  /* 0x0000000a02037981 */ /* 0x000ea2000c1e1900 */
[----:B------:R-:W-:Y:S01]  /*05c0*/  UIADD3 UR4, UPT, UPT, UR4, 0x1, URZ ;  /* 0x0000000104047890 */ /* 0x000fe2000fffe0ff */
[----:B------:R-:W-:-:S03]  /*05d0*/  IADD3 R4, P0, PT, R4, 0x4, RZ ;  /* 0x0000000404047810 */ /* 0x000fc60007f1e0ff */
[----:B------:R-:W-:Y:S02]  /*05e0*/  UISETP.NE.AND UP0, UPT, UR4, URZ, UPT ;  /* 0x000000ff0400728c */ /* 0x000fe4000bf05270 */
[----:B------:R-:W-:Y:S02]  /*05f0*/  IMAD.X R5, RZ, RZ, R5, P0 ;  /* 0x000000ffff057224 */ /* 0x000fe400000e0605 */
[----:B--2---:R-:W-:-:S05]  /*0600*/  IMAD.IADD R0, R3, 0x1, R0 ;  /* 0x0000000103007824 */ /* 0x004fca00078e0200 */
[----:B------:R-:W-:Y:S05]  /*0610*/  BRA.U UP0, `(.L_x_5) ;  /* 0xfffffffd00dc7547 */ /* 0x000fea000b83ffff */
.L_x_0:
[----:B------:R-:W0:Y:S02]  /*0620*/  LDC.64 R2, c[0x0][0x388] ;  /* 0x0000e200ff027b82 */ /* 0x000e240000000a00 */
[----:B0-----:R-:W-:Y:S01]  /*0630*/  STG.E desc[UR10][R2.64], R0 ;  /* 0x0000000002007986 */ /* 0x001fe2000c10190a */
[----:B------:R-:W-:Y:S05]  /*0640*/  EXIT ;  /* 0x000000000000794d */ /* 0x000fea0003800000 */
.L_x_6:
[----:B------:R-:W-:-:S00]  /*0650*/  BRA `(.L_x_6) ;  /* 0xfffffffc00fc7947 */ /* 0x000fc0000383ffff */
[----:B------:R-:W-:-:S00]  /*0660*/  NOP ;  /* 0x0000000000007918 */ /* 0x000fc00000000000 */
        /* <DEDUP_REMOVED lines=9> */
.L_x_7:


//--------------------- .nv.shared.reserved.0     --------------------------
	.section	.nv.shared.reserved.0,"aw",@nobits
	.weak		__nv_reservedSMEM_offset_0_alias
	.size		__nv_reservedSMEM_offset_0_alias, 0, 64
	.other		__nv_reservedSMEM_offset_0_alias,@"STO_CUDA_RESERVED_SHARED STV_DEFAULT"
__nv_reservedSMEM_offset_0_alias:
	.zero		0
	.zero		64


//--------------------- .nv.constant0._Z12reduceKernelPiS_i --------------------------
	.section	.nv.constant0._Z12reduceKernelPiS_i,"a",@progbits
	.sectionflags	@""
	.align	4
.nv.constant0._Z12reduceKernelPiS_i:
	.zero		916


//--------------------- SYMBOLS --------------------------

	.type		.nv.reservedSmem.offset0,@object
	.size		.nv.reservedSmem.offset0,0x4
